	.headerflags	@"EF_CUDA_TEXMODE_UNIFIED EF_CUDA_64BIT_ADDRESS EF_CUDA_ACCELERATORS EF_CUDA_SM90 EF_CUDA_VIRTUAL_SM(EF_CUDA_SM90)"
	.elftype	@"ET_EXEC"


//--------------------- .nv.info                  --------------------------
	.section	.nv.info,"",@"SHT_CUDA_INFO"
	.align	4


	//----- nvinfo : EIATTR_REGCOUNT
	.align		4
        /*0000*/ 	.byte	0x04, 0x2f
        /*0002*/ 	.short	(.L_1 - .L_0)
	.align		4
.L_0:
        /*0004*/ 	.word	index@(triton_poi_fused_convolution_30)
        /*0008*/ 	.word	0x0000000c


	//----- nvinfo : EIATTR_MIN_STACK_SIZE
	.align		4
.L_1:
        /*000c*/ 	.byte	0x04, 0x12
        /*000e*/ 	.short	(.L_3 - .L_2)
	.align		4
.L_2:
        /*0010*/ 	.word	index@(triton_poi_fused_convolution_30)
        /*0014*/ 	.word	0x00000000


	//----- nvinfo : EIATTR_FRAME_SIZE
	.align		4
.L_3:
        /*0018*/ 	.byte	0x04, 0x11
        /*001a*/ 	.short	(.L_5 - .L_4)
	.align		4
.L_4:
        /*001c*/ 	.word	index@(triton_poi_fused_convolution_30)
        /*0020*/ 	.word	0x00000000


	//----- nvinfo : EIATTR_MIN_STACK_SIZE
	.align		4
.L_5:
        /*0024*/ 	.byte	0x04, 0x12
        /*0026*/ 	.short	(.L_7 - .L_6)
	.align		4
.L_6:
        /*0028*/ 	.word	index@(triton_poi_fused_convolution_30)
        /*002c*/ 	.word	0x00000000
.L_7:


//--------------------- .nv.info.triton_poi_fused_convolution_30 --------------------------
	.section	.nv.info.triton_poi_fused_convolution_30,"",@"SHT_CUDA_INFO"
	.sectionflags	@""
	.align	4


	//----- nvinfo : EIATTR_CUDA_API_VERSION
	.align		4
        /*0000*/ 	.byte	0x04, 0x37
        /*0002*/ 	.short	(.L_9 - .L_8)
.L_8:
        /*0004*/ 	.word	0x0000007c


	//----- nvinfo : EIATTR_KPARAM_INFO
	.align		4
.L_9:
        /*0008*/ 	.byte	0x04, 0x17
        /*000a*/ 	.short	(.L_11 - .L_10)
.L_10:
        /*000c*/ 	.word	0x00000000
        /*0010*/ 	.short	0x0002
        /*0012*/ 	.short	0x0010
        /*0014*/ 	.byte	0x00, 0xf0, 0x11, 0x00


	//----- nvinfo : EIATTR_KPARAM_INFO
	.align		4
.L_11:
        /*0018*/ 	.byte	0x04, 0x17
        /*001a*/ 	.short	(.L_13 - .L_12)
.L_12:
        /*001c*/ 	.word	0x00000000
        /*0020*/ 	.short	0x0001
        /*0022*/ 	.short	0x0008
        /*0024*/ 	.byte	0x00, 0xf4, 0x21, 0x00


	//----- nvinfo : EIATTR_KPARAM_INFO
	.align		4
.L_13:
        /*0028*/ 	.byte	0x04, 0x17
        /*002a*/ 	.short	(.L_15 - .L_14)
.L_14:
        /*002c*/ 	.word	0x00000000
        /*0030*/ 	.short	0x0000
        /*0032*/ 	.short	0x0000
        /*0034*/ 	.byte	0x00, 0xf4, 0x21, 0x00


	//----- nvinfo : EIATTR_SPARSE_MMA_MASK
	.align		4
.L_15:
        /*0038*/ 	.byte	0x03, 0x50
        /*003a*/ 	.short	0x0000


	//----- nvinfo : EIATTR_MAXREG_COUNT
	.align		4
        /*003c*/ 	.byte	0x03, 0x1b
        /*003e*/ 	.short	0x00ff


	//----- nvinfo : EIATTR_EXIT_INSTR_OFFSETS
	.align		4
        /*0040*/ 	.byte	0x04, 0x1c
        /*0042*/ 	.short	(.L_17 - .L_16)


	//   ....[0]....
.L_16:
        /*0044*/ 	.word	0x000001a0


	//   ....[1]....
        /*0048*/ 	.word	0x000001c0


	//----- nvinfo : EIATTR_REQNTID
	.align		4
.L_17:
        /*004c*/ 	.byte	0x04, 0x10
        /*004e*/ 	.short	(.L_19 - .L_18)
.L_18:
        /*0050*/ 	.word	0x00000080
        /*0054*/ 	.word	0x00000001
        /*0058*/ 	.word	0x00000001


	//----- nvinfo : EIATTR_CBANK_PARAM_SIZE
	.align		4
.L_19:
        /*005c*/ 	.byte	0x03, 0x19
        /*005e*/ 	.short	0x0014


	//----- nvinfo : EIATTR_PARAM_CBANK
	.align		4
        /*0060*/ 	.byte	0x04, 0x0a
        /*0062*/ 	.short	(.L_21 - .L_20)
	.align		4
.L_20:
        /*0064*/ 	.word	index@(.nv.constant0.triton_poi_fused_convolution_30)
        /*0068*/ 	.short	0x0210
        /*006a*/ 	.short	0x0014


	//----- nvinfo : EIATTR_SW_WAR
	.align		4
.L_21:
        /*006c*/ 	.byte	0x04, 0x36
        /*006e*/ 	.short	(.L_23 - .L_22)
.L_22:
        /*0070*/ 	.word	0x00000008
.L_23:


//--------------------- .nv.callgraph             --------------------------
	.section	.nv.callgraph,"",@"SHT_CUDA_CALLGRAPH"
	.align	4
	.sectionentsize	8
	.align		4
        /*0000*/ 	.word	0x00000000
	.align		4
        /*0004*/ 	.word	0xffffffff
	.align		4
        /*0008*/ 	.word	0x00000000
	.align		4
        /*000c*/ 	.word	0xfffffffe
	.align		4
        /*0010*/ 	.word	0x00000000
	.align		4
        /*0014*/ 	.word	0xfffffffd
	.align		4
        /*0018*/ 	.word	0x00000000
	.align		4
        /*001c*/ 	.word	0xfffffffc


//--------------------- .text.triton_poi_fused_convolution_30 --------------------------
	.section	.text.triton_poi_fused_convolution_30,"ax",@progbits
	.align	128
        .global         triton_poi_fused_convolution_30
        .type           triton_poi_fused_convolution_30,@function
        .size           triton_poi_fused_convolution_30,(.L_x_1 - triton_poi_fused_convolution_30)
        .other          triton_poi_fused_convolution_30,@"STO_CUDA_ENTRY STV_DEFAULT"
triton_poi_fused_convolution_30:
.text.triton_poi_fused_convolution_30:
[----:B------:R-:W0:Y:S02]  /*0000*/  LDC R1, c[0x0][0x28] ;  /* 0x00000a00ff017b82 */ /* 0x000e240000000800 */
[----:B------:R-:W1:Y:S01]  /*0010*/  S2R R0, SR_TID.X ;  /* 0x0000000000007919 */ /* 0x000e620000002100 */
[----:B------:R-:W2:Y:S01]  /*0020*/  LDC.64 R4, c[0x0][0x218] ;  /* 0x00008600ff047b82 */ /* 0x000ea20000000a00 */
[----:B------:R-:W-:Y:S01]  /*0030*/  ULDC.64 UR4, c[0x0][0x208] ;  /* 0x0000820000047ab9 */ /* 0x000fe20000000a00 */
[----:B------:R-:W3:Y:S06]  /*0040*/  S2R R7, SR_CTAID.X ;  /* 0x0000000000077919 */ /* 0x000eec0000002500 */
[----:B------:R-:W4:Y:S01]  /*0050*/  LDC.64 R2, c[0x0][0x210] ;  /* 0x00008400ff027b82 */ /* 0x000f220000000a00 */
[----:B-1----:R-:W-:-:S05]  /*0060*/  IMAD.SHL.U32 R0, R0, 0x2, RZ ;  /* 0x0000000200007824 */ /* 0x002fca00078e00ff */
[----:B------:R-:W-:-:S04]  /*0070*/  LOP3.LUT R0, R0, 0xfe, RZ, 0xc0, !PT ;  /* 0x000000fe00007812 */ /* 0x000fc800078ec0ff */
[----:B---3--:R-:W-:-:S04]  /*0080*/  LEA R7, R7, R0, 0x8 ;  /* 0x0000000007077211 */ /* 0x008fc800078e40ff */
[C---:B------:R-:W-:Y:S01]  /*0090*/  ISETP.GE.AND P0, PT, R7.reuse, 0x240, PT ;  /* 0x000002400700780c */ /* 0x040fe20003f06270 */
[----:B------:R-:W-:-:S04]  /*00a0*/  IMAD.HI R0, R7, 0x38e38e39, RZ ;  /* 0x38e38e3907007827 */ /* 0x000fc800078e02ff */
[----:B----4-:R-:W-:Y:S01]  /*00b0*/  IMAD.WIDE R2, R7, 0x4, R2 ;  /* 0x0000000407027825 */ /* 0x010fe200078e0202 */
[----:B------:R-:W-:Y:S02]  /*00c0*/  SHF.R.U32.HI R9, RZ, 0x1f, R0 ;  /* 0x0000001fff097819 */ /* 0x000fe40000011600 */
[----:B------:R-:W-:Y:S02]  /*00d0*/  CS2R R6, SRZ ;  /* 0x0000000000067805 */ /* 0x000fe4000001ff00 */
[----:B------:R-:W-:-:S04]  /*00e0*/  LEA.HI.SX32 R9, R0, R9, 0x1d ;  /* 0x0000000900097211 */ /* 0x000fc800078feaff */
[----:B------:R-:W3:Y:S01]  /*00f0*/  @!P0 LDG.E.64 R6, desc[UR4][R2.64] ;  /* 0x0000000402068981 */ /* 0x000ee2000c1e1b00 */
[----:B------:R-:W-:-:S04]  /*0100*/  LEA.HI R0, R9, R9, RZ, 0x2 ;  /* 0x0000000909007211 */ /* 0x000fc800078f10ff */
[----:B------:R-:W-:-:S05]  /*0110*/  LOP3.LUT R0, R0, 0xfffffffc, RZ, 0xc0, !PT ;  /* 0xfffffffc00007812 */ /* 0x000fca00078ec0ff */
[----:B------:R-:W-:Y:S02]  /*0120*/  IMAD.IADD R9, R9, 0x1, -R0 ;  /* 0x0000000109097824 */ /* 0x000fe400078e0a00 */
[----:B------:R-:W-:Y:S02]  /*0130*/  IMAD.MOV.U32 R0, RZ, RZ, RZ ;  /* 0x000000ffff007224 */ /* 0x000fe400078e00ff */
[----:B--2---:R-:W-:Y:S01]  /*0140*/  IMAD.WIDE R4, R9, 0x4, R4 ;  /* 0x0000000409047825 */ /* 0x004fe200078e0204 */
[----:B------:R-:W-:-:S04]  /*0150*/  HFMA2.MMA R9, -RZ, RZ, 0, 0 ;  /* 0x00000000ff097435 */ /* 0x000fc800000001ff */
[----:B------:R-:W3:Y:S06]  /*0160*/  @!P0 LDG.E.EL R0, desc[UR4][R4.64] ;  /* 0x0000000404008981 */ /* 0x000eec000c2e1900 */
[----:B------:R-:W2:Y:S01]  /*0170*/  @!P0 LDG.E.EL R9, desc[UR4][R4.64] ;  /* 0x0000000404098981 */ /* 0x000ea2000c2e1900 */
[----:B---3--:R-:W-:Y:S01]  /*0180*/  FADD R7, R0, R7 ;  /* 0x0000000700077221 */ /* 0x008fe20000000000 */
[----:B--2---:R-:W-:Y:S01]  /*0190*/  FADD R6, R9, R6 ;  /* 0x0000000609067221 */ /* 0x004fe20000000000 */
[----:B------:R-:W-:Y:S06]  /*01a0*/  @P0 EXIT ;  /* 0x000000000000094d */ /* 0x000fec0003800000 */
[----:B------:R-:W-:Y:S01]  /*01b0*/  STG.E.64 desc[UR4][R2.64], R6 ;  /* 0x0000000602007986 */ /* 0x000fe2000c101b04 */
[----:B------:R-:W-:Y:S05]  /*01c0*/  EXIT ;  /* 0x000000000000794d */ /* 0x000fea0003800000 */
.L_x_0:
[----:B------:R-:W-:-:S00]  /*01d0*/  BRA `(.L_x_0) ;  /* 0xfffffffc00fc7947 */ /* 0x000fc0000383ffff */
[----:B------:R-:W-:-:S00]  /*01e0*/  NOP ;  /* 0x0000000000007918 */ /* 0x000fc00000000000 */
        /* <DEDUP_REMOVED lines=9> */
.L_x_1:


//--------------------- .nv.constant0.triton_poi_fused_convolution_30 --------------------------
	.section	.nv.constant0.triton_poi_fused_convolution_30,"a",@progbits
	.sectionflags	@""
	.align	4
.nv.constant0.triton_poi_fused_convolution_30:
	.zero		548
